	.headerflags	@"EF_CUDA_TEXMODE_UNIFIED EF_CUDA_64BIT_ADDRESS EF_CUDA_ACCELERATORS EF_CUDA_SM90 EF_CUDA_VIRTUAL_SM(EF_CUDA_SM90)"
	.elftype	@"ET_EXEC"


//--------------------- .nv.info                  --------------------------
	.section	.nv.info,"",@"SHT_CUDA_INFO"
	.align	4


	//----- nvinfo : EIATTR_REGCOUNT
	.align		4
        /*0000*/ 	.byte	0x04, 0x2f
        /*0002*/ 	.short	(.L_1 - .L_0)
	.align		4
.L_0:
        /*0004*/ 	.word	index@(triton_poi_fused_mul_0)
        /*0008*/ 	.word	0x0000000a


	//----- nvinfo : EIATTR_MIN_STACK_SIZE
	.align		4
.L_1:
        /*000c*/ 	.byte	0x04, 0x12
        /*000e*/ 	.short	(.L_3 - .L_2)
	.align		4
.L_2:
        /*0010*/ 	.word	index@(triton_poi_fused_mul_0)
        /*0014*/ 	.word	0x00000000


	//----- nvinfo : EIATTR_FRAME_SIZE
	.align		4
.L_3:
        /*0018*/ 	.byte	0x04, 0x11
        /*001a*/ 	.short	(.L_5 - .L_4)
	.align		4
.L_4:
        /*001c*/ 	.word	index@(triton_poi_fused_mul_0)
        /*0020*/ 	.word	0x00000000


	//----- nvinfo : EIATTR_MIN_STACK_SIZE
	.align		4
.L_5:
        /*0024*/ 	.byte	0x04, 0x12
        /*0026*/ 	.short	(.L_7 - .L_6)
	.align		4
.L_6:
        /*0028*/ 	.word	index@(triton_poi_fused_mul_0)
        /*002c*/ 	.word	0x00000000
.L_7:


//--------------------- .nv.info.triton_poi_fused_mul_0 --------------------------
	.section	.nv.info.triton_poi_fused_mul_0,"",@"SHT_CUDA_INFO"
	.sectionflags	@""
	.align	4


	//----- nvinfo : EIATTR_CUDA_API_VERSION
	.align		4
        /*0000*/ 	.byte	0x04, 0x37
        /*0002*/ 	.short	(.L_9 - .L_8)
.L_8:
        /*0004*/ 	.word	0x0000007c


	//----- nvinfo : EIATTR_KPARAM_INFO
	.align		4
.L_9:
        /*0008*/ 	.byte	0x04, 0x17
        /*000a*/ 	.short	(.L_11 - .L_10)
.L_10:
        /*000c*/ 	.word	0x00000000
        /*0010*/ 	.short	0x0002
        /*0012*/ 	.short	0x0010
        /*0014*/ 	.byte	0x00, 0xf0, 0x11, 0x00


	//----- nvinfo : EIATTR_KPARAM_INFO
	.align		4
.L_11:
        /*0018*/ 	.byte	0x04, 0x17
        /*001a*/ 	.short	(.L_13 - .L_12)
.L_12:
        /*001c*/ 	.word	0x00000000
        /*0020*/ 	.short	0x0001
        /*0022*/ 	.short	0x0008
        /*0024*/ 	.byte	0x00, 0xf4, 0x21, 0x00


	//----- nvinfo : EIATTR_KPARAM_INFO
	.align		4
.L_13:
        /*0028*/ 	.byte	0x04, 0x17
        /*002a*/ 	.short	(.L_15 - .L_14)
.L_14:
        /*002c*/ 	.word	0x00000000
        /*0030*/ 	.short	0x0000
        /*0032*/ 	.short	0x0000
        /*0034*/ 	.byte	0x00, 0xf4, 0x21, 0x00


	//----- nvinfo : EIATTR_SPARSE_MMA_MASK
	.align		4
.L_15:
        /*0038*/ 	.byte	0x03, 0x50
        /*003a*/ 	.short	0x0000


	//----- nvinfo : EIATTR_MAXREG_COUNT
	.align		4
        /*003c*/ 	.byte	0x03, 0x1b
        /*003e*/ 	.short	0x00ff


	//----- nvinfo : EIATTR_EXIT_INSTR_OFFSETS
	.align		4
        /*0040*/ 	.byte	0x04, 0x1c
        /*0042*/ 	.short	(.L_17 - .L_16)


	//   ....[0]....
.L_16:
        /*0044*/ 	.word	0x00000110


	//   ....[1]....
        /*0048*/ 	.word	0x00000130


	//----- nvinfo : EIATTR_REQNTID
	.align		4
.L_17:
        /*004c*/ 	.byte	0x04, 0x10
        /*004e*/ 	.short	(.L_19 - .L_18)
.L_18:
        /*0050*/ 	.word	0x00000080
        /*0054*/ 	.word	0x00000001
        /*0058*/ 	.word	0x00000001


	//----- nvinfo : EIATTR_CRS_STACK_SIZE
	.align		4
.L_19:
        /*005c*/ 	.byte	0x04, 0x1e
        /*005e*/ 	.short	(.L_21 - .L_20)
.L_20:
        /*0060*/ 	.word	0x00000000


	//----- nvinfo : EIATTR_CBANK_PARAM_SIZE
	.align		4
.L_21:
        /*0064*/ 	.byte	0x03, 0x19
        /*0066*/ 	.short	0x0014


	//----- nvinfo : EIATTR_PARAM_CBANK
	.align		4
        /*0068*/ 	.byte	0x04, 0x0a
        /*006a*/ 	.short	(.L_23 - .L_22)
	.align		4
.L_22:
        /*006c*/ 	.word	index@(.nv.constant0.triton_poi_fused_mul_0)
        /*0070*/ 	.short	0x0210
        /*0072*/ 	.short	0x0014


	//----- nvinfo : EIATTR_SW_WAR
	.align		4
.L_23:
        /*0074*/ 	.byte	0x04, 0x36
        /*0076*/ 	.short	(.L_25 - .L_24)
.L_24:
        /*0078*/ 	.word	0x00000008
.L_25:


//--------------------- .nv.callgraph             --------------------------
	.section	.nv.callgraph,"",@"SHT_CUDA_CALLGRAPH"
	.align	4
	.sectionentsize	8
	.align		4
        /*0000*/ 	.word	0x00000000
	.align		4
        /*0004*/ 	.word	0xffffffff
	.align		4
        /*0008*/ 	.word	0x00000000
	.align		4
        /*000c*/ 	.word	0xfffffffe
	.align		4
        /*0010*/ 	.word	0x00000000
	.align		4
        /*0014*/ 	.word	0xfffffffd
	.align		4
        /*0018*/ 	.word	0x00000000
	.align		4
        /*001c*/ 	.word	0xfffffffc


//--------------------- .text.triton_poi_fused_mul_0 --------------------------
	.section	.text.triton_poi_fused_mul_0,"ax",@progbits
	.align	128
        .global         triton_poi_fused_mul_0
        .type           triton_poi_fused_mul_0,@function
        .size           triton_poi_fused_mul_0,(.L_x_3 - triton_poi_fused_mul_0)
        .other          triton_poi_fused_mul_0,@"STO_CUDA_ENTRY STV_DEFAULT"
triton_poi_fused_mul_0:
.text.triton_poi_fused_mul_0:
[----:B------:R-:W0:Y:S02]  /*0000*/  LDC R1, c[0x0][0x28] ;  /* 0x00000a00ff017b82 */ /* 0x000e240000000800 */
[----:B------:R-:W1:Y:S01]  /*0010*/  S2R R0, SR_TID.X ;  /* 0x0000000000007919 */ /* 0x000e620000002100 */
[----:B------:R-:W2:Y:S01]  /*0020*/  LDC.64 R4, c[0x0][0x218] ;  /* 0x00008600ff047b82 */ /* 0x000ea20000000a00 */
[----:B------:R-:W-:Y:S01]  /*0030*/  ULDC.64 UR4, c[0x0][0x208] ;  /* 0x0000820000047ab9 */ /* 0x000fe20000000a00 */
[----:B------:R-:W-:Y:S01]  /*0040*/  BSSY B0, `(.L_x_0) ;  /* 0x000000c000007945 */ /* 0x000fe20003800000 */
[----:B------:R-:W3:Y:S01]  /*0050*/  S2R R7, SR_CTAID.X ;  /* 0x0000000000077919 */ /* 0x000ee20000002500 */
[----:B------:R-:W-:Y:S01]  /*0060*/  CS2R R2, SRZ ;  /* 0x0000000000027805 */ /* 0x000fe2000001ff00 */
[----:B-1----:R-:W-:-:S05]  /*0070*/  IMAD.SHL.U32 R0, R0, 0x2, RZ ;  /* 0x0000000200007824 */ /* 0x002fca00078e00ff */
[----:B------:R-:W-:-:S04]  /*0080*/  LOP3.LUT R0, R0, 0xfe, RZ, 0xc0, !PT ;  /* 0x000000fe00007812 */ /* 0x000fc800078ec0ff */
[----:B---3--:R-:W-:-:S04]  /*0090*/  LEA R7, R7, R0, 0x8 ;  /* 0x0000000007077211 */ /* 0x008fc800078e40ff */
[C---:B------:R-:W-:Y:S01]  /*00a0*/  ISETP.GE.AND P0, PT, R7.reuse, 0x100, PT ;  /* 0x000001000700780c */ /* 0x040fe20003f06270 */
[----:B--2---:R-:W-:-:S12]  /*00b0*/  IMAD.WIDE R4, R7, 0x4, R4 ;  /* 0x0000000407047825 */ /* 0x004fd800078e0204 */
[----:B------:R-:W-:Y:S05]  /*00c0*/  @P0 BRA `(.L_x_1) ;  /* 0x00000000000c0947 */ /* 0x000fea0003800000 */
[----:B------:R-:W1:Y:S02]  /*00d0*/  LDC.64 R2, c[0x0][0x210] ;  /* 0x00008400ff027b82 */ /* 0x000e640000000a00 */
[----:B-1----:R-:W-:-:S06]  /*00e0*/  IMAD.WIDE R2, R7, 0x4, R2 ;  /* 0x0000000407027825 */ /* 0x002fcc00078e0202 */
[----:B------:R-:W5:Y:S02]  /*00f0*/  LDG.E.64 R2, desc[UR4][R2.64] ;  /* 0x0000000402027981 */ /* 0x000f64000c1e1b00 */
.L_x_1:
[----:B------:R-:W-:Y:S05]  /*0100*/  BSYNC B0 ;  /* 0x0000000000007941 */ /* 0x000fea0003800000 */
.L_x_0:
[----:B------:R-:W-:Y:S05]  /*0110*/  @P0 EXIT ;  /* 0x000000000000094d */ /* 0x000fea0003800000 */
[----:B-----5:R-:W-:Y:S01]  /*0120*/  STG.E.64 desc[UR4][R4.64], R2 ;  /* 0x0000000204007986 */ /* 0x020fe2000c101b04 */
[----:B------:R-:W-:Y:S05]  /*0130*/  EXIT ;  /* 0x000000000000794d */ /* 0x000fea0003800000 */
.L_x_2:
[----:B------:R-:W-:-:S00]  /*0140*/  BRA `(.L_x_2) ;  /* 0xfffffffc00fc7947 */ /* 0x000fc0000383ffff */
[----:B------:R-:W-:-:S00]  /*0150*/  NOP ;  /* 0x0000000000007918 */ /* 0x000fc00000000000 */
        /* <DEDUP_REMOVED lines=10> */
.L_x_3:


//--------------------- .nv.constant0.triton_poi_fused_mul_0 --------------------------
	.section	.nv.constant0.triton_poi_fused_mul_0,"a",@progbits
	.sectionflags	@""
	.align	4
.nv.constant0.triton_poi_fused_mul_0:
	.zero		548
